	.headerflags	@"EF_CUDA_TEXMODE_UNIFIED EF_CUDA_64BIT_ADDRESS EF_CUDA_ACCELERATORS EF_CUDA_SM90 EF_CUDA_VIRTUAL_SM(EF_CUDA_SM90)"
	.elftype	@"ET_EXEC"


//--------------------- .nv.info                  --------------------------
	.section	.nv.info,"",@"SHT_CUDA_INFO"
	.align	4


	//----- nvinfo : EIATTR_REGCOUNT
	.align		4
        /*0000*/ 	.byte	0x04, 0x2f
        /*0002*/ 	.short	(.L_1 - .L_0)
	.align		4
.L_0:
        /*0004*/ 	.word	index@(triton_per_fused_abs_mean_relu_sub_39)
        /*0008*/ 	.word	0x0000000f


	//----- nvinfo : EIATTR_MIN_STACK_SIZE
	.align		4
.L_1:
        /*000c*/ 	.byte	0x04, 0x12
        /*000e*/ 	.short	(.L_3 - .L_2)
	.align		4
.L_2:
        /*0010*/ 	.word	index@(triton_per_fused_abs_mean_relu_sub_39)
        /*0014*/ 	.word	0x00000000


	//----- nvinfo : EIATTR_FRAME_SIZE
	.align		4
.L_3:
        /*0018*/ 	.byte	0x04, 0x11
        /*001a*/ 	.short	(.L_5 - .L_4)
	.align		4
.L_4:
        /*001c*/ 	.word	index@(triton_per_fused_abs_mean_relu_sub_39)
        /*0020*/ 	.word	0x00000000


	//----- nvinfo : EIATTR_MIN_STACK_SIZE
	.align		4
.L_5:
        /*0024*/ 	.byte	0x04, 0x12
        /*0026*/ 	.short	(.L_7 - .L_6)
	.align		4
.L_6:
        /*0028*/ 	.word	index@(triton_per_fused_abs_mean_relu_sub_39)
        /*002c*/ 	.word	0x00000000
.L_7:


//--------------------- .nv.info.triton_per_fused_abs_mean_relu_sub_39 --------------------------
	.section	.nv.info.triton_per_fused_abs_mean_relu_sub_39,"",@"SHT_CUDA_INFO"
	.sectionflags	@""
	.align	4


	//----- nvinfo : EIATTR_CUDA_API_VERSION
	.align		4
        /*0000*/ 	.byte	0x04, 0x37
        /*0002*/ 	.short	(.L_9 - .L_8)
.L_8:
        /*0004*/ 	.word	0x0000007c


	//----- nvinfo : EIATTR_KPARAM_INFO
	.align		4
.L_9:
        /*0008*/ 	.byte	0x04, 0x17
        /*000a*/ 	.short	(.L_11 - .L_10)
.L_10:
        /*000c*/ 	.word	0x00000000
        /*0010*/ 	.short	0x0003
        /*0012*/ 	.short	0x0014
        /*0014*/ 	.byte	0x00, 0xf0, 0x11, 0x00


	//----- nvinfo : EIATTR_KPARAM_INFO
	.align		4
.L_11:
        /*0018*/ 	.byte	0x04, 0x17
        /*001a*/ 	.short	(.L_13 - .L_12)
.L_12:
        /*001c*/ 	.word	0x00000000
        /*0020*/ 	.short	0x0002
        /*0022*/ 	.short	0x0010
        /*0024*/ 	.byte	0x00, 0xf0, 0x11, 0x00


	//----- nvinfo : EIATTR_KPARAM_INFO
	.align		4
.L_13:
        /*0028*/ 	.byte	0x04, 0x17
        /*002a*/ 	.short	(.L_15 - .L_14)
.L_14:
        /*002c*/ 	.word	0x00000000
        /*0030*/ 	.short	0x0001
        /*0032*/ 	.short	0x0008
        /*0034*/ 	.byte	0x00, 0xf4, 0x21, 0x00


	//----- nvinfo : EIATTR_KPARAM_INFO
	.align		4
.L_15:
        /*0038*/ 	.byte	0x04, 0x17
        /*003a*/ 	.short	(.L_17 - .L_16)
.L_16:
        /*003c*/ 	.word	0x00000000
        /*0040*/ 	.short	0x0000
        /*0042*/ 	.short	0x0000
        /*0044*/ 	.byte	0x00, 0xf4, 0x21, 0x00


	//----- nvinfo : EIATTR_SPARSE_MMA_MASK
	.align		4
.L_17:
        /*0048*/ 	.byte	0x03, 0x50
        /*004a*/ 	.short	0x0000


	//----- nvinfo : EIATTR_MAXREG_COUNT
	.align		4
        /*004c*/ 	.byte	0x03, 0x1b
        /*004e*/ 	.short	0x00ff


	//----- nvinfo : EIATTR_COOP_GROUP_MASK_REGIDS
	.align		4
        /*0050*/ 	.byte	0x04, 0x29
        /*0052*/ 	.short	(.L_19 - .L_18)


	//   ....[0]....
.L_18:
        /*0054*/ 	.word	0xffffffff


	//   ....[1]....
        /*0058*/ 	.word	0xffffffff


	//   ....[2]....
        /*005c*/ 	.word	0xffffffff


	//   ....[3]....
        /*0060*/ 	.word	0xffffffff


	//   ....[4]....
        /*0064*/ 	.word	0xffffffff


	//   ....[5]....
        /*0068*/ 	.word	0xffffffff


	//----- nvinfo : EIATTR_COOP_GROUP_INSTR_OFFSETS
	.align		4
.L_19:
        /*006c*/ 	.byte	0x04, 0x28
        /*006e*/ 	.short	(.L_21 - .L_20)


	//   ....[0]....
.L_20:
        /*0070*/ 	.word	0x00000150


	//   ....[1]....
        /*0074*/ 	.word	0x00000180


	//   ....[2]....
        /*0078*/ 	.word	0x000001a0


	//   ....[3]....
        /*007c*/ 	.word	0x000001c0


	//   ....[4]....
        /*0080*/ 	.word	0x000001e0


	//   ....[5]....
        /*0084*/ 	.word	0x00000260


	//----- nvinfo : EIATTR_EXIT_INSTR_OFFSETS
	.align		4
.L_21:
        /*0088*/ 	.byte	0x04, 0x1c
        /*008a*/ 	.short	(.L_23 - .L_22)


	//   ....[0]....
.L_22:
        /*008c*/ 	.word	0x000002a0


	//   ....[1]....
        /*0090*/ 	.word	0x000002f0


	//----- nvinfo : EIATTR_REQNTID
	.align		4
.L_23:
        /*0094*/ 	.byte	0x04, 0x10
        /*0096*/ 	.short	(.L_25 - .L_24)
.L_24:
        /*0098*/ 	.word	0x00000040
        /*009c*/ 	.word	0x00000001
        /*00a0*/ 	.word	0x00000001


	//----- nvinfo : EIATTR_CBANK_PARAM_SIZE
	.align		4
.L_25:
        /*00a4*/ 	.byte	0x03, 0x19
        /*00a6*/ 	.short	0x0018


	//----- nvinfo : EIATTR_PARAM_CBANK
	.align		4
        /*00a8*/ 	.byte	0x04, 0x0a
        /*00aa*/ 	.short	(.L_27 - .L_26)
	.align		4
.L_26:
        /*00ac*/ 	.word	index@(.nv.constant0.triton_per_fused_abs_mean_relu_sub_39)
        /*00b0*/ 	.short	0x0210
        /*00b2*/ 	.short	0x0018


	//----- nvinfo : EIATTR_SW_WAR
	.align		4
.L_27:
        /*00b4*/ 	.byte	0x04, 0x36
        /*00b6*/ 	.short	(.L_29 - .L_28)
.L_28:
        /*00b8*/ 	.word	0x00000008
.L_29:


//--------------------- .nv.callgraph             --------------------------
	.section	.nv.callgraph,"",@"SHT_CUDA_CALLGRAPH"
	.align	4
	.sectionentsize	8
	.align		4
        /*0000*/ 	.word	0x00000000
	.align		4
        /*0004*/ 	.word	0xffffffff
	.align		4
        /*0008*/ 	.word	0x00000000
	.align		4
        /*000c*/ 	.word	0xfffffffe
	.align		4
        /*0010*/ 	.word	0x00000000
	.align		4
        /*0014*/ 	.word	0xfffffffd
	.align		4
        /*0018*/ 	.word	0x00000000
	.align		4
        /*001c*/ 	.word	0xfffffffc


//--------------------- .text.triton_per_fused_abs_mean_relu_sub_39 --------------------------
	.section	.text.triton_per_fused_abs_mean_relu_sub_39,"ax",@progbits
	.sectionflags	@"SHF_BARRIERS=1"
	.align	128
        .global         triton_per_fused_abs_mean_relu_sub_39
        .type           triton_per_fused_abs_mean_relu_sub_39,@function
        .size           triton_per_fused_abs_mean_relu_sub_39,(.L_x_1 - triton_per_fused_abs_mean_relu_sub_39)
        .other          triton_per_fused_abs_mean_relu_sub_39,@"STO_CUDA_ENTRY STV_DEFAULT"
triton_per_fused_abs_mean_relu_sub_39:
.text.triton_per_fused_abs_mean_relu_sub_39:
[----:B------:R-:W0:Y:S02]  /*0000*/  LDC R1, c[0x0][0x28] ;  /* 0x00000a00ff017b82 */ /* 0x000e240000000800 */
[----:B------:R-:W1:Y:S01]  /*0010*/  S2R R12, SR_TID.X ;  /* 0x00000000000c7919 */ /* 0x000e620000002100 */
[----:B------:R-:W2:Y:S01]  /*0020*/  LDC.64 R2, c[0x0][0x210] ;  /* 0x00008400ff027b82 */ /* 0x000ea20000000a00 */
[----:B------:R-:W-:Y:S01]  /*0030*/  IMAD.MOV.U32 R4, RZ, RZ, RZ ;  /* 0x000000ffff047224 */ /* 0x000fe200078e00ff */
[----:B------:R-:W-:Y:S01]  /*0040*/  ULDC.64 UR6, c[0x0][0x208] ;  /* 0x0000820000067ab9 */ /* 0x000fe20000000a00 */
[----:B------:R-:W3:Y:S01]  /*0050*/  S2R R0, SR_CTAID.X ;  /* 0x0000000000007919 */ /* 0x000ee20000002500 */
[----:B-1----:R-:W-:Y:S02]  /*0060*/  LOP3.LUT R5, R12, 0x3f, RZ, 0xc0, !PT ;  /* 0x0000003f0c057812 */ /* 0x002fe400078ec0ff */
[----:B---3--:R-:W-:-:S03]  /*0070*/  ISETP.GE.AND P0, PT, R0, 0x4, PT ;  /* 0x000000040000780c */ /* 0x008fc60003f06270 */
[----:B------:R-:W-:-:S04]  /*0080*/  IMAD R7, R0, 0x40, R5 ;  /* 0x0000004000077824 */ /* 0x000fc800078e0205 */
[----:B--2---:R-:W-:-:S06]  /*0090*/  IMAD.WIDE R2, R7, 0x4, R2 ;  /* 0x0000000407027825 */ /* 0x004fcc00078e0202 */
[----:B------:R1:W2:Y:S01]  /*00a0*/  @!P0 LDG.E R4, desc[UR6][R2.64] ;  /* 0x0000000602048981 */ /* 0x0002a2000c1e1900 */
[----:B------:R-:W3:Y:S01]  /*00b0*/  S2UR UR5, SR_CgaCtaId ;  /* 0x00000000000579c3 */ /* 0x000ee20000008800 */
[C---:B------:R-:W-:Y:S01]  /*00c0*/  LOP3.LUT P1, RZ, R12.reuse, 0x1f, RZ, 0xc0, !PT ;  /* 0x0000001f0cff7812 */ /* 0x040fe2000782c0ff */
[----:B------:R-:W-:Y:S01]  /*00d0*/  UMOV UR4, 0x400 ;  /* 0x0000040000047882 */ /* 0x000fe20000000000 */
[----:B------:R-:W-:Y:S02]  /*00e0*/  ISETP.GE.AND P2, PT, R12, 0x2, PT ;  /* 0x000000020c00780c */ /* 0x000fe40003f46270 */
[----:B-1----:R-:W-:-:S04]  /*00f0*/  SHF.R.U32.HI R2, RZ, 0x3, R12 ;  /* 0x00000003ff027819 */ /* 0x002fc8000001160c */
[----:B------:R-:W-:Y:S01]  /*0100*/  LOP3.LUT R2, R2, 0x4, RZ, 0xc0, !PT ;  /* 0x0000000402027812 */ /* 0x000fe200078ec0ff */
[----:B---3--:R-:W-:Y:S01]  /*0110*/  UPRMT UR4, UR5, 0x654, UR4 ;  /* 0x0000065405047896 */ /* 0x008fe20008000004 */
[----:B--2---:R-:W-:-:S04]  /*0120*/  SEL R4, R4, RZ, !P0 ;  /* 0x000000ff04047207 */ /* 0x004fc80004000000 */
[----:B------:R-:W-:Y:S02]  /*0130*/  FSEL R4, R4, RZ, !P0 ;  /* 0x000000ff04047208 */ /* 0x000fe40004000000 */
[----:B------:R-:W-:-:S03]  /*0140*/  ISETP.EQ.AND P0, PT, R5, RZ, !P0 ;  /* 0x000000ff0500720c */ /* 0x000fc60004702270 */
[----:B------:R-:W1:Y:S02]  /*0150*/  SHFL.BFLY PT, R7, R4, 0x10, 0x1f ;  /* 0x0e001f0004077f89 */ /* 0x000e6400000e0000 */
[----:B-1----:R-:W-:Y:S01]  /*0160*/  FADD R7, R4, R7 ;  /* 0x0000000704077221 */ /* 0x002fe20000000000 */
[----:B------:R-:W-:-:S04]  /*0170*/  LOP3.LUT R4, R12, 0x1, RZ, 0xc0, !PT ;  /* 0x000000010c047812 */ /* 0x000fc800078ec0ff */
[----:B------:R-:W1:Y:S02]  /*0180*/  SHFL.BFLY PT, R6, R7, 0x8, 0x1f ;  /* 0x0d001f0007067f89 */ /* 0x000e6400000e0000 */
[----:B-1----:R-:W-:-:S05]  /*0190*/  FADD R6, R7, R6 ;  /* 0x0000000607067221 */ /* 0x002fca0000000000 */
[----:B------:R-:W1:Y:S02]  /*01a0*/  SHFL.BFLY PT, R9, R6, 0x4, 0x1f ;  /* 0x0c801f0006097f89 */ /* 0x000e6400000e0000 */
[----:B-1----:R-:W-:-:S05]  /*01b0*/  FADD R9, R6, R9 ;  /* 0x0000000906097221 */ /* 0x002fca0000000000 */
[----:B------:R-:W1:Y:S02]  /*01c0*/  SHFL.BFLY PT, R8, R9, 0x2, 0x1f ;  /* 0x0c401f0009087f89 */ /* 0x000e6400000e0000 */
[----:B-1----:R-:W-:-:S05]  /*01d0*/  FADD R8, R9, R8 ;  /* 0x0000000809087221 */ /* 0x002fca0000000000 */
[----:B------:R-:W1:Y:S02]  /*01e0*/  SHFL.BFLY PT, R3, R8, 0x1, 0x1f ;  /* 0x0c201f0008037f89 */ /* 0x000e6400000e0000 */
[----:B-1----:R-:W-:Y:S01]  /*01f0*/  FADD R11, R8, R3 ;  /* 0x00000003080b7221 */ /* 0x002fe20000000000 */
[----:B------:R-:W-:-:S04]  /*0200*/  LEA R3, R12, UR4, 0x2 ;  /* 0x000000040c037c11 */ /* 0x000fc8000f8e10ff */
[----:B------:R-:W-:Y:S01]  /*0210*/  @!P1 STS [R2+UR4], R11 ;  /* 0x0000000b02009988 */ /* 0x000fe20008000804 */
[----:B------:R-:W-:Y:S01]  /*0220*/  BAR.SYNC.DEFER_BLOCKING 0x0 ;  /* 0x0000000000007b1d */ /* 0x000fe20000010000 */
[----:B------:R-:W-:-:S04]  /*0230*/  ISETP.NE.U32.AND P1, PT, R4, 0x1, PT ;  /* 0x000000010400780c */ /* 0x000fc80003f25070 */
[----:B------:R-:W-:Y:S01]  /*0240*/  ISETP.LT.AND P1, PT, R12, 0x2, P1 ;  /* 0x000000020c00780c */ /* 0x000fe20000f21270 */
[----:B------:R-:W1:Y:S04]  /*0250*/  @!P2 LDS R10, [R3] ;  /* 0x00000000030aa984 */ /* 0x000e680000000800 */
[----:B-1----:R-:W1:Y:S02]  /*0260*/  SHFL.BFLY PT, R7, R10, 0x1, 0x1f ;  /* 0x0c201f000a077f89 */ /* 0x002e6400000e0000 */
[----:B-1----:R-:W-:-:S06]  /*0270*/  FADD R4, R10, R7 ;  /* 0x000000070a047221 */ /* 0x002fcc0000000000 */
[----:B------:R1:W-:Y:S01]  /*0280*/  @P1 STS [R3], R4 ;  /* 0x0000000403001388 */ /* 0x0003e20000000800 */
[----:B------:R-:W-:Y:S06]  /*0290*/  BAR.SYNC.DEFER_BLOCKING 0x0 ;  /* 0x0000000000007b1d */ /* 0x000fec0000010000 */
[----:B-1----:R-:W-:Y:S05]  /*02a0*/  @!P0 EXIT ;  /* 0x000000000000894d */ /* 0x002fea0003800000 */
[----:B------:R-:W0:Y:S01]  /*02b0*/  LDS R5, [UR4] ;  /* 0x00000004ff057984 */ /* 0x000e220008000800 */
[----:B------:R-:W1:Y:S02]  /*02c0*/  LDC.64 R2, c[0x0][0x218] ;  /* 0x00008600ff027b82 */ /* 0x000e640000000a00 */
[----:B-1----:R-:W-:-:S05]  /*02d0*/  IMAD.WIDE R2, R0, 0x4, R2 ;  /* 0x0000000400027825 */ /* 0x002fca00078e0202 */
[----:B0-----:R-:W-:Y:S01]  /*02e0*/  STG.E desc[UR6][R2.64], R5 ;  /* 0x0000000502007986 */ /* 0x001fe2000c101906 */
[----:B------:R-:W-:Y:S05]  /*02f0*/  EXIT ;  /* 0x000000000000794d */ /* 0x000fea0003800000 */
.L_x_0:
[----:B------:R-:W-:-:S00]  /*0300*/  BRA `(.L_x_0) ;  /* 0xfffffffc00fc7947 */ /* 0x000fc0000383ffff */
[----:B------:R-:W-:-:S00]  /*0310*/  NOP ;  /* 0x0000000000007918 */ /* 0x000fc00000000000 */
        /* <DEDUP_REMOVED lines=14> */
.L_x_1:


//--------------------- .nv.shared.triton_per_fused_abs_mean_relu_sub_39 --------------------------
	.section	.nv.shared.triton_per_fused_abs_mean_relu_sub_39,"aw",@nobits
	.sectionflags	@""
	.align	16
	.zero		1024


//--------------------- .nv.constant0.triton_per_fused_abs_mean_relu_sub_39 --------------------------
	.section	.nv.constant0.triton_per_fused_abs_mean_relu_sub_39,"a",@progbits
	.sectionflags	@""
	.align	4
.nv.constant0.triton_per_fused_abs_mean_relu_sub_39:
	.zero		552
